//
// Generated by NVIDIA NVVM Compiler
//
// Compiler Build ID: CL-36424714
// Cuda compilation tools, release 13.0, V13.0.88
// Based on NVVM 20.0.0
//

.version 9.0
.target sm_100
.address_size 64

	// .globl	_Z15trasformaDecBinPiiS_iPbi

.visible .entry _Z15trasformaDecBinPiiS_iPbi(
	.param .u64 .ptr .align 1 _Z15trasformaDecBinPiiS_iPbi_param_0,
	.param .u32 _Z15trasformaDecBinPiiS_iPbi_param_1,
	.param .u64 .ptr .align 1 _Z15trasformaDecBinPiiS_iPbi_param_2,
	.param .u32 _Z15trasformaDecBinPiiS_iPbi_param_3,
	.param .u64 .ptr .align 1 _Z15trasformaDecBinPiiS_iPbi_param_4,
	.param .u32 _Z15trasformaDecBinPiiS_iPbi_param_5
)
{


	ret;

}


// ===== COMPILED SASS (sm_100) =====

	.target	sm_100

	.elftype	@"ET_EXEC"


//--------------------- .note.nv.tkinfo           --------------------------
	.section	.note.nv.tkinfo,"",@"SHT_NOTE"
	.sectionflags	@"SHF_NOTE_NV_TKINFO"
	.tkinfo
        /*0018*/ 	.word	0x00000002
        /*0030*/ 	.string	""
        /*0030*/ 	.string	"ptxas"
        /*0030*/ 	.string	"Cuda compilation tools, release 13.0, V13.0.88"
        /*0030*/ 	.string	"Build cuda_13.0.r13.0/compiler.36424714_0"
        /*0030*/ 	.string	"-arch sm_100 -m 64 "



//--------------------- .note.nv.cuinfo           --------------------------
	.section	.note.nv.cuinfo,"",@"SHT_NOTE"
	.sectionflags	@"SHF_NOTE_NV_CUINFO"
        /*0018*/ 	.short	0x0002
        /*001a*/ 	.short	0x0064
        /*001c*/ 	.short	0x0082
	.zero		2


//--------------------- .nv.info                  --------------------------
	.section	.nv.info,"",@"SHT_CUDA_INFO"
	.align	4


	//----- nvinfo : EIATTR_REGCOUNT
	.align		4
        /*0000*/ 	.byte	0x04, 0x2f
        /*0002*/ 	.short	(.L_1 - .L_0)
	.align		4
.L_0:
        /*0004*/ 	.word	index@(_Z15trasformaDecBinPiiS_iPbi)
        /*0008*/ 	.word	0x00000004


	//----- nvinfo : EIATTR_FRAME_SIZE
	.align		4
.L_1:
        /*000c*/ 	.byte	0x04, 0x11
        /*000e*/ 	.short	(.L_3 - .L_2)
	.align		4
.L_2:
        /*0010*/ 	.word	index@(_Z15trasformaDecBinPiiS_iPbi)
        /*0014*/ 	.word	0x00000000


	//----- nvinfo : EIATTR_MIN_STACK_SIZE
	.align		4
.L_3:
        /*0018*/ 	.byte	0x04, 0x12
        /*001a*/ 	.short	(.L_5 - .L_4)
	.align		4
.L_4:
        /*001c*/ 	.word	index@(_Z15trasformaDecBinPiiS_iPbi)
        /*0020*/ 	.word	0x00000000
.L_5:


//--------------------- .nv.compat                --------------------------
	.section	.nv.compat,"",@"SHT_CUDA_COMPAT_INFO"
	.align	4
        /*0000*/ 	.byte	0x02, 0x09, 0x00, 0x00, 0x02, 0x02, 0x01, 0x00, 0x02, 0x05, 0x05, 0x00, 0x03, 0x07, 0x01, 0x01
        /*0010*/ 	.byte	0x02, 0x03, 0x00, 0x00, 0x02, 0x06, 0x01, 0x00, 0x04, 0x0b, 0x08, 0x00, 0x09, 0x00, 0x00, 0x00
        /*0020*/ 	.byte	0x00, 0x00, 0x00, 0x00


//--------------------- .nv.info._Z15trasformaDecBinPiiS_iPbi --------------------------
	.section	.nv.info._Z15trasformaDecBinPiiS_iPbi,"",@"SHT_CUDA_INFO"
	.sectionflags	@""
	.align	4


	//----- nvinfo : EIATTR_CUDA_API_VERSION
	.align		4
        /*0000*/ 	.byte	0x04, 0x37
        /*0002*/ 	.short	(.L_7 - .L_6)
.L_6:
        /*0004*/ 	.word	0x00000082


	//----- nvinfo : EIATTR_KPARAM_INFO
	.align		4
.L_7:
        /*0008*/ 	.byte	0x04, 0x17
        /*000a*/ 	.short	(.L_9 - .L_8)
.L_8:
        /*000c*/ 	.word	0x00000000
        /*0010*/ 	.short	0x0005
        /*0012*/ 	.short	0x0028
        /*0014*/ 	.byte	0x00, 0xf0, 0x11, 0x00


	//----- nvinfo : EIATTR_KPARAM_INFO
	.align		4
.L_9:
        /*0018*/ 	.byte	0x04, 0x17
        /*001a*/ 	.short	(.L_11 - .L_10)
.L_10:
        /*001c*/ 	.word	0x00000000
        /*0020*/ 	.short	0x0004
        /*0022*/ 	.short	0x0020
        /*0024*/ 	.byte	0x00, 0xf5, 0x21, 0x00


	//----- nvinfo : EIATTR_KPARAM_INFO
	.align		4
.L_11:
        /*0028*/ 	.byte	0x04, 0x17
        /*002a*/ 	.short	(.L_13 - .L_12)
.L_12:
        /*002c*/ 	.word	0x00000000
        /*0030*/ 	.short	0x0003
        /*0032*/ 	.short	0x0018
        /*0034*/ 	.byte	0x00, 0xf0, 0x11, 0x00


	//----- nvinfo : EIATTR_KPARAM_INFO
	.align		4
.L_13:
        /*0038*/ 	.byte	0x04, 0x17
        /*003a*/ 	.short	(.L_15 - .L_14)
.L_14:
        /*003c*/ 	.word	0x00000000
        /*0040*/ 	.short	0x0002
        /*0042*/ 	.short	0x0010
        /*0044*/ 	.byte	0x00, 0xf5, 0x21, 0x00


	//----- nvinfo : EIATTR_KPARAM_INFO
	.align		4
.L_15:
        /*0048*/ 	.byte	0x04, 0x17
        /*004a*/ 	.short	(.L_17 - .L_16)
.L_16:
        /*004c*/ 	.word	0x00000000
        /*0050*/ 	.short	0x0001
        /*0052*/ 	.short	0x0008
        /*0054*/ 	.byte	0x00, 0xf0, 0x11, 0x00


	//----- nvinfo : EIATTR_KPARAM_INFO
	.align		4
.L_17:
        /*0058*/ 	.byte	0x04, 0x17
        /*005a*/ 	.short	(.L_19 - .L_18)
.L_18:
        /*005c*/ 	.word	0x00000000
        /*0060*/ 	.short	0x0000
        /*0062*/ 	.short	0x0000
        /*0064*/ 	.byte	0x00, 0xf5, 0x21, 0x00


	//----- nvinfo : EIATTR_SPARSE_MMA_MASK
	.align		4
.L_19:
        /*0068*/ 	.byte	0x03, 0x50
        /*006a*/ 	.short	0x0000


	//----- nvinfo : EIATTR_MAXREG_COUNT
	.align		4
        /*006c*/ 	.byte	0x03, 0x1b
        /*006e*/ 	.short	0x00ff


	//----- nvinfo : EIATTR_MERCURY_ISA_VERSION
	.align		4
        /*0070*/ 	.byte	0x03, 0x5f
        /*0072*/ 	.short	0x0101


	//----- nvinfo : EIATTR_VRC_CTA_INIT_COUNT
	.align		4
        /*0074*/ 	.byte	0x02, 0x4a
	.zero		1
	.zero		1


	//----- nvinfo : EIATTR_EXIT_INSTR_OFFSETS
	.align		4
        /*0078*/ 	.byte	0x04, 0x1c
        /*007a*/ 	.short	(.L_21 - .L_20)


	//   ....[0]....
.L_20:
        /*007c*/ 	.word	0x00000010


	//----- nvinfo : EIATTR_CBANK_PARAM_SIZE
	.align		4
.L_21:
        /*0080*/ 	.byte	0x03, 0x19
        /*0082*/ 	.short	0x002c


	//----- nvinfo : EIATTR_PARAM_CBANK
	.align		4
        /*0084*/ 	.byte	0x04, 0x0a
        /*0086*/ 	.short	(.L_23 - .L_22)
	.align		4
.L_22:
        /*0088*/ 	.word	index@(.nv.constant0._Z15trasformaDecBinPiiS_iPbi)
        /*008c*/ 	.short	0x0380
        /*008e*/ 	.short	0x002c


	//----- nvinfo : EIATTR_SW_WAR
	.align		4
.L_23:
        /*0090*/ 	.byte	0x04, 0x36
        /*0092*/ 	.short	(.L_25 - .L_24)
.L_24:
        /*0094*/ 	.word	0x00000008
.L_25:


//--------------------- .nv.callgraph             --------------------------
	.section	.nv.callgraph,"",@"SHT_CUDA_CALLGRAPH"
	.align	4
	.sectionentsize	8
	.align		4
        /*0000*/ 	.word	0x00000000
	.align		4
        /*0004*/ 	.word	0xffffffff
	.align		4
        /*0008*/ 	.word	0x00000000
	.align		4
        /*000c*/ 	.word	0xfffffffe
	.align		4
        /*0010*/ 	.word	0x00000000
	.align		4
        /*0014*/ 	.word	0xfffffffd
	.align		4
        /*0018*/ 	.word	0x00000000
	.align		4
        /*001c*/ 	.word	0xfffffffc


//--------------------- .text._Z15trasformaDecBinPiiS_iPbi --------------------------
	.section	.text._Z15trasformaDecBinPiiS_iPbi,"ax",@progbits
	.align	128
        .global         _Z15trasformaDecBinPiiS_iPbi
        .type           _Z15trasformaDecBinPiiS_iPbi,@function
        .size           _Z15trasformaDecBinPiiS_iPbi,(.L_x_1 - _Z15trasformaDecBinPiiS_iPbi)
        .other          _Z15trasformaDecBinPiiS_iPbi,@"STO_CUDA_ENTRY STV_DEFAULT"
_Z15trasformaDecBinPiiS_iPbi:
.text._Z15trasformaDecBinPiiS_iPbi:
[----:B------:R-:W-:Y:S01]  /*0000*/  LDC R1, c[0x0][0x37c] ;  /* 0x0000df00ff017b82 */ /* 0x000fe20000000800 */
[----:B------:R-:W-:Y:S05]  /*0010*/  EXIT ;  /* 0x000000000000794d */ /* 0x000fea0003800000 */
.L_x_0:
[----:B------:R-:W-:-:S00]  /*0020*/  BRA `(.L_x_0) ;  /* 0xfffffffc00fc7947 */ /* 0x000fc0000383ffff */
[----:B------:R-:W-:-:S00]  /*0030*/  NOP ;  /* 0x0000000000007918 */ /* 0x000fc00000000000 */
        /* <DEDUP_REMOVED lines=12> */
.L_x_1:


//--------------------- .nv.shared.reserved.0     --------------------------
	.section	.nv.shared.reserved.0,"aw",@nobits
	.weak		__nv_reservedSMEM_offset_0_alias
	.size		__nv_reservedSMEM_offset_0_alias, 0, 64
	.other		__nv_reservedSMEM_offset_0_alias,@"STO_CUDA_RESERVED_SHARED STV_DEFAULT"
__nv_reservedSMEM_offset_0_alias:
	.zero		0
	.zero		64


//--------------------- .nv.constant0._Z15trasformaDecBinPiiS_iPbi --------------------------
	.section	.nv.constant0._Z15trasformaDecBinPiiS_iPbi,"a",@progbits
	.sectionflags	@""
	.align	4
.nv.constant0._Z15trasformaDecBinPiiS_iPbi:
	.zero		940


//--------------------- SYMBOLS --------------------------

	.type		.nv.reservedSmem.offset0,@object
	.size		.nv.reservedSmem.offset0,0x4
